//
// Generated by NVIDIA NVVM Compiler
//
// Compiler Build ID: CL-36424714
// Cuda compilation tools, release 13.0, V13.0.88
// Based on NVVM 20.0.0
//

.version 9.0
.target sm_100
.address_size 64

	// .globl	_Z15transpose_onGpuPKfPfi
.extern .func  (.param .b32 func_retval0) vprintf
(
	.param .b64 vprintf_param_0,
	.param .b64 vprintf_param_1
)
;
// _ZZ15transpose_onGpuPKfPfiE4tile has been demoted
.global .align 1 .b8 $str[16] = {84, 104, 114, 101, 97, 100, 58, 37, 100, 58, 32, 37, 102, 32, 10};

.visible .entry _Z15transpose_onGpuPKfPfi(
	.param .u64 .ptr .align 1 _Z15transpose_onGpuPKfPfi_param_0,
	.param .u64 .ptr .align 1 _Z15transpose_onGpuPKfPfi_param_1,
	.param .u32 _Z15transpose_onGpuPKfPfi_param_2
)
{
	.local .align 16 .b8 	__local_depot0[16];
	.reg .b64 	%SP;
	.reg .b64 	%SPL;
	.reg .b32 	%r<24>;
	.reg .b32 	%f<4>;
	.reg .b64 	%rd<14>;
	.reg .b64 	%fd<2>;
	// demoted variable
	.shared .align 4 .b8 _ZZ15transpose_onGpuPKfPfiE4tile[80];
	mov.u64 	%SPL, __local_depot0;
	cvta.local.u64 	%SP, %SPL;
	ld.param.u64 	%rd1, [_Z15transpose_onGpuPKfPfi_param_0];
	ld.param.u64 	%rd2, [_Z15transpose_onGpuPKfPfi_param_1];
	ld.param.u32 	%r1, [_Z15transpose_onGpuPKfPfi_param_2];
	cvta.to.global.u64 	%rd3, %rd2;
	cvta.to.global.u64 	%rd4, %rd1;
	add.u64 	%rd5, %SP, 0;
	add.u64 	%rd6, %SPL, 0;
	mov.u32 	%r2, %ctaid.x;
	mov.u32 	%r3, %ntid.x;
	mov.u32 	%r4, %tid.x;
	mad.lo.s32 	%r5, %r2, %r3, %r4;
	mov.u32 	%r6, %ctaid.y;
	mov.u32 	%r7, %ntid.y;
	mul.lo.s32 	%r8, %r6, %r7;
	mov.u32 	%r9, %tid.y;
	add.s32 	%r10, %r8, %r9;
	mad.lo.s32 	%r11, %r1, %r10, %r5;
	mul.wide.s32 	%rd7, %r11, 4;
	add.s64 	%rd8, %rd4, %rd7;
	ld.global.f32 	%f1, [%rd8];
	mov.u32 	%r12, _ZZ15transpose_onGpuPKfPfiE4tile;
	mad.lo.s32 	%r13, %r9, 20, %r12;
	shl.b32 	%r14, %r4, 2;
	add.s32 	%r15, %r13, %r14;
	st.shared.f32 	[%r15], %f1;
	barrier.sync 	0;
	add.s32 	%r16, %r8, %r4;
	mad.lo.s32 	%r17, %r2, %r7, %r9;
	mad.lo.s32 	%r18, %r1, %r17, %r16;
	mad.lo.s32 	%r19, %r4, 20, %r12;
	shl.b32 	%r20, %r9, 2;
	add.s32 	%r21, %r19, %r20;
	ld.shared.f32 	%f2, [%r21];
	mul.wide.s32 	%rd9, %r18, 4;
	add.s64 	%rd10, %rd3, %rd9;
	st.global.f32 	[%rd10], %f2;
	add.s64 	%rd11, %rd3, %rd7;
	ld.global.f32 	%f3, [%rd11];
	cvt.f64.f32 	%fd1, %f3;
	st.local.u32 	[%rd6], %r11;
	st.local.f64 	[%rd6+8], %fd1;
	mov.u64 	%rd12, $str;
	cvta.global.u64 	%rd13, %rd12;
	{ // callseq 0, 0
	.param .b64 param0;
	st.param.b64 	[param0], %rd13;
	.param .b64 param1;
	st.param.b64 	[param1], %rd5;
	.param .b32 retval0;
	call.uni (retval0), 
	vprintf, 
	(
	param0, 
	param1
	);
	ld.param.b32 	%r22, [retval0];
	} // callseq 0
	ret;

}


// ===== COMPILED SASS (sm_100) =====

	.target	sm_100

	.elftype	@"ET_EXEC"


//--------------------- .note.nv.tkinfo           --------------------------
	.section	.note.nv.tkinfo,"",@"SHT_NOTE"
	.sectionflags	@"SHF_NOTE_NV_TKINFO"
	.tkinfo
        /*0018*/ 	.word	0x00000002
        /*0030*/ 	.string	""
        /*0030*/ 	.string	"ptxas"
        /*0030*/ 	.string	"Cuda compilation tools, release 13.0, V13.0.88"
        /*0030*/ 	.string	"Build cuda_13.0.r13.0/compiler.36424714_0"
        /*0030*/ 	.string	"-arch sm_100 -m 64 "



//--------------------- .note.nv.cuinfo           --------------------------
	.section	.note.nv.cuinfo,"",@"SHT_NOTE"
	.sectionflags	@"SHF_NOTE_NV_CUINFO"
        /*0018*/ 	.short	0x0002
        /*001a*/ 	.short	0x0064
        /*001c*/ 	.short	0x0082
	.zero		2


//--------------------- .nv.info                  --------------------------
	.section	.nv.info,"",@"SHT_CUDA_INFO"
	.align	4


	//----- nvinfo : EIATTR_REGCOUNT
	.align		4
        /*0000*/ 	.byte	0x04, 0x2f
        /*0002*/ 	.short	(.L_2 - .L_1)
	.align		4
.L_1:
        /*0004*/ 	.word	index@(_Z15transpose_onGpuPKfPfi)
        /*0008*/ 	.word	0x00000018


	//----- nvinfo : EIATTR_FRAME_SIZE
	.align		4
.L_2:
        /*000c*/ 	.byte	0x04, 0x11
        /*000e*/ 	.short	(.L_4 - .L_3)
	.align		4
.L_3:
        /*0010*/ 	.word	index@(_Z15transpose_onGpuPKfPfi)
        /*0014*/ 	.word	0x00000010


	//----- nvinfo : EIATTR_MIN_STACK_SIZE
	.align		4
.L_4:
        /*0018*/ 	.byte	0x04, 0x12
        /*001a*/ 	.short	(.L_6 - .L_5)
	.align		4
.L_5:
        /*001c*/ 	.word	index@(_Z15transpose_onGpuPKfPfi)
        /*0020*/ 	.word	0x00000010
.L_6:


//--------------------- .nv.compat                --------------------------
	.section	.nv.compat,"",@"SHT_CUDA_COMPAT_INFO"
	.align	4
        /*0000*/ 	.byte	0x02, 0x09, 0x00, 0x00, 0x02, 0x02, 0x01, 0x00, 0x02, 0x05, 0x05, 0x00, 0x03, 0x07, 0x01, 0x01
        /*0010*/ 	.byte	0x02, 0x03, 0x00, 0x00, 0x02, 0x06, 0x01, 0x00, 0x04, 0x0b, 0x08, 0x00, 0x09, 0x00, 0x00, 0x00
        /*0020*/ 	.byte	0x00, 0x00, 0x00, 0x00


//--------------------- .nv.info._Z15transpose_onGpuPKfPfi --------------------------
	.section	.nv.info._Z15transpose_onGpuPKfPfi,"",@"SHT_CUDA_INFO"
	.sectionflags	@""
	.align	4


	//----- nvinfo : EIATTR_CUDA_API_VERSION
	.align		4
        /*0000*/ 	.byte	0x04, 0x37
        /*0002*/ 	.short	(.L_8 - .L_7)
.L_7:
        /*0004*/ 	.word	0x00000082


	//----- nvinfo : EIATTR_KPARAM_INFO
	.align		4
.L_8:
        /*0008*/ 	.byte	0x04, 0x17
        /*000a*/ 	.short	(.L_10 - .L_9)
.L_9:
        /*000c*/ 	.word	0x00000000
        /*0010*/ 	.short	0x0002
        /*0012*/ 	.short	0x0010
        /*0014*/ 	.byte	0x00, 0xf0, 0x11, 0x00


	//----- nvinfo : EIATTR_KPARAM_INFO
	.align		4
.L_10:
        /*0018*/ 	.byte	0x04, 0x17
        /*001a*/ 	.short	(.L_12 - .L_11)
.L_11:
        /*001c*/ 	.word	0x00000000
        /*0020*/ 	.short	0x0001
        /*0022*/ 	.short	0x0008
        /*0024*/ 	.byte	0x00, 0xf5, 0x21, 0x00


	//----- nvinfo : EIATTR_KPARAM_INFO
	.align		4
.L_12:
        /*0028*/ 	.byte	0x04, 0x17
        /*002a*/ 	.short	(.L_14 - .L_13)
.L_13:
        /*002c*/ 	.word	0x00000000
        /*0030*/ 	.short	0x0000
        /*0032*/ 	.short	0x0000
        /*0034*/ 	.byte	0x00, 0xf5, 0x21, 0x00


	//----- nvinfo : EIATTR_SPARSE_MMA_MASK
	.align		4
.L_14:
        /*0038*/ 	.byte	0x03, 0x50
        /*003a*/ 	.short	0x0000


	//----- nvinfo : EIATTR_MAXREG_COUNT
	.align		4
        /*003c*/ 	.byte	0x03, 0x1b
        /*003e*/ 	.short	0x00ff


	//----- nvinfo : EIATTR_NUM_BARRIERS
	.align		4
        /*0040*/ 	.byte	0x02, 0x4c
        /*0042*/ 	.byte	0x01
	.zero		1


	//----- nvinfo : EIATTR_EXTERNS
	.align		4
        /*0044*/ 	.byte	0x04, 0x0f
        /*0046*/ 	.short	(.L_16 - .L_15)


	//   ....[0]....
	.align		4
.L_15:
        /*0048*/ 	.word	index@(vprintf)


	//----- nvinfo : EIATTR_MERCURY_ISA_VERSION
	.align		4
.L_16:
        /*004c*/ 	.byte	0x03, 0x5f
        /*004e*/ 	.short	0x0101


	//----- nvinfo : EIATTR_COOP_GROUP_MASK_REGIDS
	.align		4
        /*0050*/ 	.byte	0x04, 0x29
        /*0052*/ 	.short	(.L_18 - .L_17)


	//   ....[0]....
.L_17:
        /*0054*/ 	.word	0xffffffff


	//----- nvinfo : EIATTR_COOP_GROUP_INSTR_OFFSETS
	.align		4
.L_18:
        /*0058*/ 	.byte	0x04, 0x28
        /*005a*/ 	.short	(.L_20 - .L_19)


	//   ....[0]....
.L_19:
        /*005c*/ 	.word	0x00000210


	//----- nvinfo : EIATTR_VRC_CTA_INIT_COUNT
	.align		4
.L_20:
        /*0060*/ 	.byte	0x02, 0x4a
	.zero		1
	.zero		1


	//----- nvinfo : EIATTR_SYSCALL_OFFSETS
	.align		4
        /*0064*/ 	.byte	0x04, 0x46
        /*0066*/ 	.short	(.L_22 - .L_21)


	//   ....[0]....
.L_21:
        /*0068*/ 	.word	0x000002f0


	//----- nvinfo : EIATTR_EXIT_INSTR_OFFSETS
	.align		4
.L_22:
        /*006c*/ 	.byte	0x04, 0x1c
        /*006e*/ 	.short	(.L_24 - .L_23)


	//   ....[0]....
.L_23:
        /*0070*/ 	.word	0x00000300


	//----- nvinfo : EIATTR_CBANK_PARAM_SIZE
	.align		4
.L_24:
        /*0074*/ 	.byte	0x03, 0x19
        /*0076*/ 	.short	0x0014


	//----- nvinfo : EIATTR_PARAM_CBANK
	.align		4
        /*0078*/ 	.byte	0x04, 0x0a
        /*007a*/ 	.short	(.L_26 - .L_25)
	.align		4
.L_25:
        /*007c*/ 	.word	index@(.nv.constant0._Z15transpose_onGpuPKfPfi)
        /*0080*/ 	.short	0x0380
        /*0082*/ 	.short	0x0014


	//----- nvinfo : EIATTR_SW_WAR
	.align		4
.L_26:
        /*0084*/ 	.byte	0x04, 0x36
        /*0086*/ 	.short	(.L_28 - .L_27)
.L_27:
        /*0088*/ 	.word	0x00000008
.L_28:


//--------------------- .nv.callgraph             --------------------------
	.section	.nv.callgraph,"",@"SHT_CUDA_CALLGRAPH"
	.align	4
	.sectionentsize	8
	.align		4
        /*0000*/ 	.word	0x00000000
	.align		4
        /*0004*/ 	.word	0xffffffff
	.align		4
        /*0008*/ 	.word	index@(_Z15transpose_onGpuPKfPfi)
	.align		4
        /*000c*/ 	.word	index@(vprintf)
	.align		4
        /*0010*/ 	.word	0x00000000
	.align		4
        /*0014*/ 	.word	0xfffffffe
	.align		4
        /*0018*/ 	.word	0x00000000
	.align		4
        /*001c*/ 	.word	0xfffffffd
	.align		4
        /*0020*/ 	.word	0x00000000
	.align		4
        /*0024*/ 	.word	0xfffffffc


//--------------------- .nv.constant4             --------------------------
	.section	.nv.constant4,"a",@progbits
	.align	8
	.align		8
.nv.constant4:
        /*0000*/ 	.dword	vprintf
	.align		8
        /*0008*/ 	.dword	$str


//--------------------- .text._Z15transpose_onGpuPKfPfi --------------------------
	.section	.text._Z15transpose_onGpuPKfPfi,"ax",@progbits
	.align	128
        .global         _Z15transpose_onGpuPKfPfi
        .type           _Z15transpose_onGpuPKfPfi,@function
        .size           _Z15transpose_onGpuPKfPfi,(.L_x_2 - _Z15transpose_onGpuPKfPfi)
        .other          _Z15transpose_onGpuPKfPfi,@"STO_CUDA_ENTRY STV_DEFAULT"
_Z15transpose_onGpuPKfPfi:
.text._Z15transpose_onGpuPKfPfi:
[----:B------:R-:W0:Y:S01]  /*0000*/  LDC R1, c[0x0][0x37c] ;  /* 0x0000df00ff017b82 */ /* 0x000e220000000800 */
[----:B------:R-:W1:Y:S01]  /*0010*/  S2R R7, SR_TID.X ;  /* 0x0000000000077919 */ /* 0x000e620000002100 */
[----:B------:R-:W2:Y:S06]  /*0020*/  LDCU UR6, c[0x0][0x2fc] ;  /* 0x00005f80ff0677ac */ /* 0x000eac0008000800 */
[----:B------:R-:W1:Y:S01]  /*0030*/  LDC R0, c[0x0][0x360] ;  /* 0x0000d800ff007b82 */ /* 0x000e620000000800 */
[----:B0-----:R-:W-:Y:S01]  /*0040*/  IADD3 R1, PT, PT, R1, -0x10, RZ ;  /* 0xfffffff001017810 */ /* 0x001fe20007ffe0ff */
[----:B------:R-:W0:Y:S01]  /*0050*/  S2R R9, SR_TID.Y ;  /* 0x0000000000097919 */ /* 0x000e220000002200 */
[----:B------:R-:W3:Y:S01]  /*0060*/  LDCU UR9, c[0x0][0x390] ;  /* 0x00007200ff0977ac */ /* 0x000ee20008000800 */
[----:B------:R-:W4:Y:S04]  /*0070*/  LDCU.64 UR4, c[0x0][0x358] ;  /* 0x00006b00ff0477ac */ /* 0x000f280008000a00 */
[----:B------:R-:W1:Y:S08]  /*0080*/  S2UR UR7, SR_CTAID.X ;  /* 0x00000000000779c3 */ /* 0x000e700000002500 */
[----:B------:R-:W0:Y:S08]  /*0090*/  S2UR UR8, SR_CTAID.Y ;  /* 0x00000000000879c3 */ /* 0x000e300000002600 */
[----:B------:R-:W0:Y:S08]  /*00a0*/  LDC R6, c[0x0][0x364] ;  /* 0x0000d900ff067b82 */ /* 0x000e300000000800 */
[----:B------:R-:W5:Y:S01]  /*00b0*/  LDC.64 R4, c[0x0][0x380] ;  /* 0x0000e000ff047b82 */ /* 0x000f620000000a00 */
[----:B-1----:R-:W-:Y:S01]  /*00c0*/  IMAD R0, R0, UR7, R7 ;  /* 0x0000000700007c24 */ /* 0x002fe2000f8e0207 */
[----:B------:R-:W-:-:S06]  /*00d0*/  MOV R2, 0x400 ;  /* 0x0000040000027802 */ /* 0x000fcc0000000f00 */
[----:B------:R-:W1:Y:S01]  /*00e0*/  LDC.64 R10, c[0x0][0x388] ;  /* 0x0000e200ff0a7b82 */ /* 0x000e620000000a00 */
[----:B0-----:R-:W-:-:S04]  /*00f0*/  IMAD R3, R6, UR8, R9 ;  /* 0x0000000806037c24 */ /* 0x001fc8000f8e0209 */
[----:B---3--:R-:W-:-:S04]  /*0100*/  IMAD R0, R3, UR9, R0 ;  /* 0x0000000903007c24 */ /* 0x008fc8000f8e0200 */
[----:B-----5:R-:W-:-:S06]  /*0110*/  IMAD.WIDE R4, R0, 0x4, R4 ;  /* 0x0000000400047825 */ /* 0x020fcc00078e0204 */
[----:B----4-:R0:W3:Y:S01]  /*0120*/  LDG.E R4, desc[UR4][R4.64] ;  /* 0x0000000404047981 */ /* 0x0100e2000c1e1900 */
[----:B------:R-:W4:Y:S01]  /*0130*/  S2R R3, SR_CgaCtaId ;  /* 0x0000000000037919 */ /* 0x000f220000008800 */
[C---:B0-----:R-:W-:Y:S02]  /*0140*/  IMAD R5, R6.reuse, UR8, R7 ;  /* 0x0000000806057c24 */ /* 0x041fe4000f8e0207 */
[----:B------:R-:W-:-:S04]  /*0150*/  IMAD R6, R6, UR7, R9 ;  /* 0x0000000706067c24 */ /* 0x000fc8000f8e0209 */
[----:B------:R-:W-:Y:S01]  /*0160*/  IMAD R5, R6, UR9, R5 ;  /* 0x0000000906057c24 */ /* 0x000fe2000f8e0205 */
[----:B------:R-:W-:Y:S01]  /*0170*/  STL [R1], R0 ;  /* 0x0000000001007387 */ /* 0x000fe20000100800 */
[----:B------:R-:W0:Y:S01]  /*0180*/  LDCU.64 UR8, c[0x4][0x8] ;  /* 0x01000100ff0877ac */ /* 0x000e220008000a00 */
[----:B----4-:R-:W-:-:S05]  /*0190*/  LEA R2, R3, R2, 0x18 ;  /* 0x0000000203027211 */ /* 0x010fca00078ec0ff */
[--C-:B------:R-:W-:Y:S02]  /*01a0*/  IMAD R3, R9, 0x14, R2.reuse ;  /* 0x0000001409037824 */ /* 0x100fe400078e0202 */
[----:B------:R-:W-:-:S03]  /*01b0*/  IMAD R2, R7, 0x14, R2 ;  /* 0x0000001407027824 */ /* 0x000fc600078e0202 */
[----:B------:R-:W-:Y:S02]  /*01c0*/  LEA R3, R7, R3, 0x2 ;  /* 0x0000000307037211 */ /* 0x000fe400078e10ff */
[----:B------:R-:W-:Y:S01]  /*01d0*/  LEA R2, R9, R2, 0x2 ;  /* 0x0000000209027211 */ /* 0x000fe200078e10ff */
[----:B-1----:R-:W-:-:S04]  /*01e0*/  IMAD.WIDE R8, R5, 0x4, R10 ;  /* 0x0000000405087825 */ /* 0x002fc800078e020a */
[----:B------:R-:W-:Y:S01]  /*01f0*/  IMAD.WIDE R10, R0, 0x4, R10 ;  /* 0x00000004000a7825 */ /* 0x000fe200078e020a */
[----:B---3--:R-:W-:Y:S01]  /*0200*/  STS [R3], R4 ;  /* 0x0000000403007388 */ /* 0x008fe20000000800 */
[----:B------:R-:W-:Y:S06]  /*0210*/  BAR.SYNC.DEFER_BLOCKING 0x0 ;  /* 0x0000000000007b1d */ /* 0x000fec0000010000 */
[----:B------:R-:W1:Y:S04]  /*0220*/  LDS R2, [R2] ;  /* 0x0000000002027984 */ /* 0x000e680000000800 */
[----:B-1----:R1:W-:Y:S04]  /*0230*/  STG.E desc[UR4][R8.64], R2 ;  /* 0x0000000208007986 */ /* 0x0023e8000c101904 */
[----:B------:R-:W3:Y:S01]  /*0240*/  LDG.E R10, desc[UR4][R10.64] ;  /* 0x000000040a0a7981 */ /* 0x000ee2000c1e1900 */
[----:B------:R-:W-:Y:S01]  /*0250*/  MOV R3, 0x0 ;  /* 0x0000000000037802 */ /* 0x000fe20000000f00 */
[----:B------:R-:W4:Y:S01]  /*0260*/  LDCU UR4, c[0x0][0x2f8] ;  /* 0x00005f00ff0477ac */ /* 0x000f220008000800 */
[----:B0-----:R-:W-:-:S02]  /*0270*/  MOV R4, UR8 ;  /* 0x0000000800047c02 */ /* 0x001fc40008000f00 */
[----:B------:R1:W0:Y:S01]  /*0280*/  LDC.64 R14, c[0x4][R3] ;  /* 0x01000000030e7b82 */ /* 0x0002220000000a00 */
[----:B------:R-:W-:Y:S02]  /*0290*/  MOV R5, UR9 ;  /* 0x0000000900057c02 */ /* 0x000fe40008000f00 */
[----:B----4-:R-:W-:-:S04]  /*02a0*/  IADD3 R6, P0, PT, R1, UR4, RZ ;  /* 0x0000000401067c10 */ /* 0x010fc8000ff1e0ff */
[----:B--2---:R-:W-:Y:S01]  /*02b0*/  IADD3.X R7, PT, PT, RZ, UR6, RZ, P0, !PT ;  /* 0x00000006ff077c10 */ /* 0x004fe200087fe4ff */
[----:B---3--:R-:W2:Y:S02]  /*02c0*/  F2F.F64.F32 R12, R10 ;  /* 0x0000000a000c7310 */ /* 0x008ea40000201800 */
[----:B0-2---:R1:W-:Y:S06]  /*02d0*/  STL.64 [R1+0x8], R12 ;  /* 0x0000080c01007387 */ /* 0x0053ec0000100a00 */
[----:B------:R-:W-:-:S07]  /*02e0*/  LEPC R20, `(.L_x_0) ;  /* 0x000000001014794e */ /* 0x000fce0000000000 */
[----:B-1----:R-:W-:Y:S05]  /*02f0*/  CALL.ABS.NOINC R14 ;  /* 0x000000000e007343 */ /* 0x002fea0003c00000 */
.L_x_0:
[----:B------:R-:W-:Y:S05]  /*0300*/  EXIT ;  /* 0x000000000000794d */ /* 0x000fea0003800000 */
.L_x_1:
[----:B------:R-:W-:-:S00]  /*0310*/  BRA `(.L_x_1) ;  /* 0xfffffffc00fc7947 */ /* 0x000fc0000383ffff */
[----:B------:R-:W-:-:S00]  /*0320*/  NOP ;  /* 0x0000000000007918 */ /* 0x000fc00000000000 */
        /* <DEDUP_REMOVED lines=13> */
.L_x_2:


//--------------------- .nv.global.init           --------------------------
	.section	.nv.global.init,"aw",@progbits
.nv.global.init:
	.type		$str,@object
	.size		$str,(.L_0 - $str)
$str:
        /*0000*/ 	.byte	0x54, 0x68, 0x72, 0x65, 0x61, 0x64, 0x3a, 0x25, 0x64, 0x3a, 0x20, 0x25, 0x66, 0x20, 0x0a, 0x00
.L_0:


//--------------------- .nv.shared._Z15transpose_onGpuPKfPfi --------------------------
	.section	.nv.shared._Z15transpose_onGpuPKfPfi,"aw",@nobits
	.sectionflags	@""
	.align	4
.nv.shared._Z15transpose_onGpuPKfPfi:
	.zero		1104


//--------------------- .nv.shared.reserved.0     --------------------------
	.section	.nv.shared.reserved.0,"aw",@nobits
	.weak		__nv_reservedSMEM_offset_0_alias
	.size		__nv_reservedSMEM_offset_0_alias, 0, 64
	.other		__nv_reservedSMEM_offset_0_alias,@"STO_CUDA_RESERVED_SHARED STV_DEFAULT"
__nv_reservedSMEM_offset_0_alias:
	.zero		0
	.zero		64


//--------------------- .nv.constant0._Z15transpose_onGpuPKfPfi --------------------------
	.section	.nv.constant0._Z15transpose_onGpuPKfPfi,"a",@progbits
	.sectionflags	@""
	.align	4
.nv.constant0._Z15transpose_onGpuPKfPfi:
	.zero		916


//--------------------- SYMBOLS --------------------------

	.type		.nv.reservedSmem.offset0,@object
	.size		.nv.reservedSmem.offset0,0x4
	.type		.nv.reservedSmem.cap,@object
	.size		.nv.reservedSmem.cap,0x4
	.type		vprintf,@function
